//
// Generated by NVIDIA NVVM Compiler
//
// Compiler Build ID: CL-36424714
// Cuda compilation tools, release 13.0, V13.0.88
// Based on NVVM 20.0.0
//

.version 9.0
.target sm_100
.address_size 64

	// .globl	_Z8logisticjfPfS_
// _ZZ10my_dotprodPfS_E7product has been demoted

.visible .entry _Z8logisticjfPfS_(
	.param .u32 _Z8logisticjfPfS__param_0,
	.param .f32 _Z8logisticjfPfS__param_1,
	.param .u64 .ptr .align 1 _Z8logisticjfPfS__param_2,
	.param .u64 .ptr .align 1 _Z8logisticjfPfS__param_3
)
{
	.reg .pred 	%p<2>;
	.reg .b32 	%r<6>;
	.reg .b32 	%f<7>;
	.reg .b64 	%rd<8>;

	ld.param.u32 	%r2, [_Z8logisticjfPfS__param_0];
	ld.param.f32 	%f1, [_Z8logisticjfPfS__param_1];
	ld.param.u64 	%rd1, [_Z8logisticjfPfS__param_2];
	ld.param.u64 	%rd2, [_Z8logisticjfPfS__param_3];
	mov.u32 	%r3, %ntid.x;
	mov.u32 	%r4, %ctaid.x;
	mov.u32 	%r5, %tid.x;
	mad.lo.s32 	%r1, %r3, %r4, %r5;
	setp.ge.u32 	%p1, %r1, %r2;
	@%p1 bra 	$L__BB0_2;
	cvta.to.global.u64 	%rd3, %rd1;
	cvta.to.global.u64 	%rd4, %rd2;
	mul.wide.u32 	%rd5, %r1, 4;
	add.s64 	%rd6, %rd3, %rd5;
	ld.global.f32 	%f2, [%rd6];
	mul.f32 	%f3, %f1, %f2;
	mov.f32 	%f4, 0f3F800000;
	sub.f32 	%f5, %f4, %f2;
	mul.f32 	%f6, %f3, %f5;
	add.s64 	%rd7, %rd4, %rd5;
	st.global.f32 	[%rd7], %f6;
$L__BB0_2:
	ret;

}
	// .globl	_Z10reduce_sumjPf
.visible .entry _Z10reduce_sumjPf(
	.param .u32 _Z10reduce_sumjPf_param_0,
	.param .u64 .ptr .align 1 _Z10reduce_sumjPf_param_1
)
{
	.reg .pred 	%p<4>;
	.reg .b32 	%r<8>;
	.reg .b32 	%f<4>;
	.reg .b64 	%rd<7>;

	ld.param.u32 	%r7, [_Z10reduce_sumjPf_param_0];
	ld.param.u64 	%rd3, [_Z10reduce_sumjPf_param_1];
	cvta.to.global.u64 	%rd1, %rd3;
	mov.u32 	%r1, %tid.x;
	setp.lt.u32 	%p1, %r7, 2;
	@%p1 bra 	$L__BB1_5;
	mul.wide.u32 	%rd4, %r1, 4;
	add.s64 	%rd2, %rd1, %rd4;
$L__BB1_2:
	shr.u32 	%r5, %r7, 1;
	sub.s32 	%r7, %r7, %r5;
	bar.sync 	0;
	setp.ge.u32 	%p2, %r1, %r5;
	@%p2 bra 	$L__BB1_4;
	add.s32 	%r6, %r7, %r1;
	mul.wide.u32 	%rd5, %r6, 4;
	add.s64 	%rd6, %rd1, %rd5;
	ld.global.f32 	%f1, [%rd6];
	ld.global.f32 	%f2, [%rd2];
	add.f32 	%f3, %f1, %f2;
	st.global.f32 	[%rd2], %f3;
$L__BB1_4:
	setp.gt.u32 	%p3, %r7, 1;
	@%p3 bra 	$L__BB1_2;
$L__BB1_5:
	ret;

}
	// .globl	_Z7dotprodjPfS_
.visible .entry _Z7dotprodjPfS_(
	.param .u32 _Z7dotprodjPfS__param_0,
	.param .u64 .ptr .align 1 _Z7dotprodjPfS__param_1,
	.param .u64 .ptr .align 1 _Z7dotprodjPfS__param_2
)
{
	.reg .pred 	%p<8>;
	.reg .b32 	%r<14>;
	.reg .b32 	%f<7>;
	.reg .b64 	%rd<15>;

	ld.param.u32 	%r8, [_Z7dotprodjPfS__param_0];
	ld.param.u64 	%rd6, [_Z7dotprodjPfS__param_1];
	ld.param.u64 	%rd5, [_Z7dotprodjPfS__param_2];
	cvta.to.global.u64 	%rd1, %rd6;
	mov.u32 	%r9, %ntid.x;
	mov.u32 	%r1, %ctaid.x;
	mul.lo.s32 	%r2, %r9, %r1;
	mov.u32 	%r3, %tid.x;
	add.s32 	%r4, %r2, %r3;
	sub.s32 	%r10, %r8, %r2;
	min.u32 	%r13, %r9, %r10;
	setp.ge.u32 	%p1, %r4, %r8;
	mul.wide.u32 	%rd7, %r4, 4;
	add.s64 	%rd2, %rd1, %rd7;
	@%p1 bra 	$L__BB2_2;
	ld.global.f32 	%f1, [%rd2];
	mul.f32 	%f2, %f1, %f1;
	st.global.f32 	[%rd2], %f2;
$L__BB2_2:
	mul.wide.u32 	%rd8, %r2, 4;
	add.s64 	%rd3, %rd1, %rd8;
	setp.lt.u32 	%p2, %r13, 2;
	@%p2 bra 	$L__BB2_7;
	mul.wide.u32 	%rd9, %r3, 4;
	add.s64 	%rd4, %rd3, %rd9;
$L__BB2_4:
	shr.u32 	%r11, %r13, 1;
	sub.s32 	%r13, %r13, %r11;
	bar.sync 	0;
	setp.ge.u32 	%p3, %r3, %r11;
	@%p3 bra 	$L__BB2_6;
	add.s32 	%r12, %r13, %r3;
	mul.wide.u32 	%rd10, %r12, 4;
	add.s64 	%rd11, %rd3, %rd10;
	ld.global.f32 	%f3, [%rd11];
	ld.global.f32 	%f4, [%rd4];
	add.f32 	%f5, %f3, %f4;
	st.global.f32 	[%rd4], %f5;
$L__BB2_6:
	setp.gt.u32 	%p4, %r13, 1;
	@%p4 bra 	$L__BB2_4;
$L__BB2_7:
	setp.ge.u32 	%p5, %r4, %r8;
	setp.ne.s32 	%p6, %r3, 0;
	or.pred  	%p7, %p6, %p5;
	@%p7 bra 	$L__BB2_9;
	ld.global.f32 	%f6, [%rd2];
	cvta.to.global.u64 	%rd12, %rd5;
	mul.wide.u32 	%rd13, %r1, 4;
	add.s64 	%rd14, %rd12, %rd13;
	st.global.f32 	[%rd14], %f6;
$L__BB2_9:
	ret;

}
	// .globl	_Z10my_dotprodPfS_
.visible .entry _Z10my_dotprodPfS_(
	.param .u64 .ptr .align 1 _Z10my_dotprodPfS__param_0,
	.param .u64 .ptr .align 1 _Z10my_dotprodPfS__param_1
)
{
	.reg .pred 	%p<3>;
	.reg .b32 	%r<265>;
	.reg .b32 	%f<5>;
	.reg .b64 	%rd<7>;
	// demoted variable
	.shared .align 4 .b8 _ZZ10my_dotprodPfS_E7product[512];
	ld.param.u64 	%rd2, [_Z10my_dotprodPfS__param_0];
	ld.param.u64 	%rd3, [_Z10my_dotprodPfS__param_1];
	cvta.to.global.u64 	%rd1, %rd3;
	cvta.to.global.u64 	%rd4, %rd2;
	mov.u32 	%r1, %tid.x;
	mov.u32 	%r2, %ctaid.x;
	mov.u32 	%r3, %ntid.x;
	mad.lo.s32 	%r4, %r2, %r3, %r1;
	mul.wide.s32 	%rd5, %r4, 4;
	add.s64 	%rd6, %rd4, %rd5;
	ld.global.f32 	%f1, [%rd6];
	mul.f32 	%f2, %f1, %f1;
	cvt.rzi.s32.f32 	%r5, %f2;
	shl.b32 	%r6, %r1, 2;
	mov.u32 	%r7, _ZZ10my_dotprodPfS_E7product;
	add.s32 	%r8, %r7, %r6;
	st.shared.u32 	[%r8], %r5;
	bar.sync 	0;
	setp.ne.s32 	%p1, %r4, 0;
	@%p1 bra 	$L__BB3_2;
	mov.b32 	%r9, 0;
	st.global.u32 	[%rd1], %r9;
$L__BB3_2:
	setp.ne.s32 	%p2, %r1, 0;
	@%p2 bra 	$L__BB3_4;
	ld.shared.u32 	%r10, [_ZZ10my_dotprodPfS_E7product];
	ld.shared.u32 	%r11, [_ZZ10my_dotprodPfS_E7product+4];
	add.s32 	%r12, %r11, %r10;
	ld.shared.u32 	%r13, [_ZZ10my_dotprodPfS_E7product+8];
	add.s32 	%r14, %r13, %r12;
	ld.shared.u32 	%r15, [_ZZ10my_dotprodPfS_E7product+12];
	add.s32 	%r16, %r15, %r14;
	ld.shared.u32 	%r17, [_ZZ10my_dotprodPfS_E7product+16];
	add.s32 	%r18, %r17, %r16;
	ld.shared.u32 	%r19, [_ZZ10my_dotprodPfS_E7product+20];
	add.s32 	%r20, %r19, %r18;
	ld.shared.u32 	%r21, [_ZZ10my_dotprodPfS_E7product+24];
	add.s32 	%r22, %r21, %r20;
	ld.shared.u32 	%r23, [_ZZ10my_dotprodPfS_E7product+28];
	add.s32 	%r24, %r23, %r22;
	ld.shared.u32 	%r25, [_ZZ10my_dotprodPfS_E7product+32];
	add.s32 	%r26, %r25, %r24;
	ld.shared.u32 	%r27, [_ZZ10my_dotprodPfS_E7product+36];
	add.s32 	%r28, %r27, %r26;
	ld.shared.u32 	%r29, [_ZZ10my_dotprodPfS_E7product+40];
	add.s32 	%r30, %r29, %r28;
	ld.shared.u32 	%r31, [_ZZ10my_dotprodPfS_E7product+44];
	add.s32 	%r32, %r31, %r30;
	ld.shared.u32 	%r33, [_ZZ10my_dotprodPfS_E7product+48];
	add.s32 	%r34, %r33, %r32;
	ld.shared.u32 	%r35, [_ZZ10my_dotprodPfS_E7product+52];
	add.s32 	%r36, %r35, %r34;
	ld.shared.u32 	%r37, [_ZZ10my_dotprodPfS_E7product+56];
	add.s32 	%r38, %r37, %r36;
	ld.shared.u32 	%r39, [_ZZ10my_dotprodPfS_E7product+60];
	add.s32 	%r40, %r39, %r38;
	ld.shared.u32 	%r41, [_ZZ10my_dotprodPfS_E7product+64];
	add.s32 	%r42, %r41, %r40;
	ld.shared.u32 	%r43, [_ZZ10my_dotprodPfS_E7product+68];
	add.s32 	%r44, %r43, %r42;
	ld.shared.u32 	%r45, [_ZZ10my_dotprodPfS_E7product+72];
	add.s32 	%r46, %r45, %r44;
	ld.shared.u32 	%r47, [_ZZ10my_dotprodPfS_E7product+76];
	add.s32 	%r48, %r47, %r46;
	ld.shared.u32 	%r49, [_ZZ10my_dotprodPfS_E7product+80];
	add.s32 	%r50, %r49, %r48;
	ld.shared.u32 	%r51, [_ZZ10my_dotprodPfS_E7product+84];
	add.s32 	%r52, %r51, %r50;
	ld.shared.u32 	%r53, [_ZZ10my_dotprodPfS_E7product+88];
	add.s32 	%r54, %r53, %r52;
	ld.shared.u32 	%r55, [_ZZ10my_dotprodPfS_E7product+92];
	add.s32 	%r56, %r55, %r54;
	ld.shared.u32 	%r57, [_ZZ10my_dotprodPfS_E7product+96];
	add.s32 	%r58, %r57, %r56;
	ld.shared.u32 	%r59, [_ZZ10my_dotprodPfS_E7product+100];
	add.s32 	%r60, %r59, %r58;
	ld.shared.u32 	%r61, [_ZZ10my_dotprodPfS_E7product+104];
	add.s32 	%r62, %r61, %r60;
	ld.shared.u32 	%r63, [_ZZ10my_dotprodPfS_E7product+108];
	add.s32 	%r64, %r63, %r62;
	ld.shared.u32 	%r65, [_ZZ10my_dotprodPfS_E7product+112];
	add.s32 	%r66, %r65, %r64;
	ld.shared.u32 	%r67, [_ZZ10my_dotprodPfS_E7product+116];
	add.s32 	%r68, %r67, %r66;
	ld.shared.u32 	%r69, [_ZZ10my_dotprodPfS_E7product+120];
	add.s32 	%r70, %r69, %r68;
	ld.shared.u32 	%r71, [_ZZ10my_dotprodPfS_E7product+124];
	add.s32 	%r72, %r71, %r70;
	ld.shared.u32 	%r73, [_ZZ10my_dotprodPfS_E7product+128];
	add.s32 	%r74, %r73, %r72;
	ld.shared.u32 	%r75, [_ZZ10my_dotprodPfS_E7product+132];
	add.s32 	%r76, %r75, %r74;
	ld.shared.u32 	%r77, [_ZZ10my_dotprodPfS_E7product+136];
	add.s32 	%r78, %r77, %r76;
	ld.shared.u32 	%r79, [_ZZ10my_dotprodPfS_E7product+140];
	add.s32 	%r80, %r79, %r78;
	ld.shared.u32 	%r81, [_ZZ10my_dotprodPfS_E7product+144];
	add.s32 	%r82, %r81, %r80;
	ld.shared.u32 	%r83, [_ZZ10my_dotprodPfS_E7product+148];
	add.s32 	%r84, %r83, %r82;
	ld.shared.u32 	%r85, [_ZZ10my_dotprodPfS_E7product+152];
	add.s32 	%r86, %r85, %r84;
	ld.shared.u32 	%r87, [_ZZ10my_dotprodPfS_E7product+156];
	add.s32 	%r88, %r87, %r86;
	ld.shared.u32 	%r89, [_ZZ10my_dotprodPfS_E7product+160];
	add.s32 	%r90, %r89, %r88;
	ld.shared.u32 	%r91, [_ZZ10my_dotprodPfS_E7product+164];
	add.s32 	%r92, %r91, %r90;
	ld.shared.u32 	%r93, [_ZZ10my_dotprodPfS_E7product+168];
	add.s32 	%r94, %r93, %r92;
	ld.shared.u32 	%r95, [_ZZ10my_dotprodPfS_E7product+172];
	add.s32 	%r96, %r95, %r94;
	ld.shared.u32 	%r97, [_ZZ10my_dotprodPfS_E7product+176];
	add.s32 	%r98, %r97, %r96;
	ld.shared.u32 	%r99, [_ZZ10my_dotprodPfS_E7product+180];
	add.s32 	%r100, %r99, %r98;
	ld.shared.u32 	%r101, [_ZZ10my_dotprodPfS_E7product+184];
	add.s32 	%r102, %r101, %r100;
	ld.shared.u32 	%r103, [_ZZ10my_dotprodPfS_E7product+188];
	add.s32 	%r104, %r103, %r102;
	ld.shared.u32 	%r105, [_ZZ10my_dotprodPfS_E7product+192];
	add.s32 	%r106, %r105, %r104;
	ld.shared.u32 	%r107, [_ZZ10my_dotprodPfS_E7product+196];
	add.s32 	%r108, %r107, %r106;
	ld.shared.u32 	%r109, [_ZZ10my_dotprodPfS_E7product+200];
	add.s32 	%r110, %r109, %r108;
	ld.shared.u32 	%r111, [_ZZ10my_dotprodPfS_E7product+204];
	add.s32 	%r112, %r111, %r110;
	ld.shared.u32 	%r113, [_ZZ10my_dotprodPfS_E7product+208];
	add.s32 	%r114, %r113, %r112;
	ld.shared.u32 	%r115, [_ZZ10my_dotprodPfS_E7product+212];
	add.s32 	%r116, %r115, %r114;
	ld.shared.u32 	%r117, [_ZZ10my_dotprodPfS_E7product+216];
	add.s32 	%r118, %r117, %r116;
	ld.shared.u32 	%r119, [_ZZ10my_dotprodPfS_E7product+220];
	add.s32 	%r120, %r119, %r118;
	ld.shared.u32 	%r121, [_ZZ10my_dotprodPfS_E7product+224];
	add.s32 	%r122, %r121, %r120;
	ld.shared.u32 	%r123, [_ZZ10my_dotprodPfS_E7product+228];
	add.s32 	%r124, %r123, %r122;
	ld.shared.u32 	%r125, [_ZZ10my_dotprodPfS_E7product+232];
	add.s32 	%r126, %r125, %r124;
	ld.shared.u32 	%r127, [_ZZ10my_dotprodPfS_E7product+236];
	add.s32 	%r128, %r127, %r126;
	ld.shared.u32 	%r129, [_ZZ10my_dotprodPfS_E7product+240];
	add.s32 	%r130, %r129, %r128;
	ld.shared.u32 	%r131, [_ZZ10my_dotprodPfS_E7product+244];
	add.s32 	%r132, %r131, %r130;
	ld.shared.u32 	%r133, [_ZZ10my_dotprodPfS_E7product+248];
	add.s32 	%r134, %r133, %r132;
	ld.shared.u32 	%r135, [_ZZ10my_dotprodPfS_E7product+252];
	add.s32 	%r136, %r135, %r134;
	ld.shared.u32 	%r137, [_ZZ10my_dotprodPfS_E7product+256];
	add.s32 	%r138, %r137, %r136;
	ld.shared.u32 	%r139, [_ZZ10my_dotprodPfS_E7product+260];
	add.s32 	%r140, %r139, %r138;
	ld.shared.u32 	%r141, [_ZZ10my_dotprodPfS_E7product+264];
	add.s32 	%r142, %r141, %r140;
	ld.shared.u32 	%r143, [_ZZ10my_dotprodPfS_E7product+268];
	add.s32 	%r144, %r143, %r142;
	ld.shared.u32 	%r145, [_ZZ10my_dotprodPfS_E7product+272];
	add.s32 	%r146, %r145, %r144;
	ld.shared.u32 	%r147, [_ZZ10my_dotprodPfS_E7product+276];
	add.s32 	%r148, %r147, %r146;
	ld.shared.u32 	%r149, [_ZZ10my_dotprodPfS_E7product+280];
	add.s32 	%r150, %r149, %r148;
	ld.shared.u32 	%r151, [_ZZ10my_dotprodPfS_E7product+284];
	add.s32 	%r152, %r151, %r150;
	ld.shared.u32 	%r153, [_ZZ10my_dotprodPfS_E7product+288];
	add.s32 	%r154, %r153, %r152;
	ld.shared.u32 	%r155, [_ZZ10my_dotprodPfS_E7product+292];
	add.s32 	%r156, %r155, %r154;
	ld.shared.u32 	%r157, [_ZZ10my_dotprodPfS_E7product+296];
	add.s32 	%r158, %r157, %r156;
	ld.shared.u32 	%r159, [_ZZ10my_dotprodPfS_E7product+300];
	add.s32 	%r160, %r159, %r158;
	ld.shared.u32 	%r161, [_ZZ10my_dotprodPfS_E7product+304];
	add.s32 	%r162, %r161, %r160;
	ld.shared.u32 	%r163, [_ZZ10my_dotprodPfS_E7product+308];
	add.s32 	%r164, %r163, %r162;
	ld.shared.u32 	%r165, [_ZZ10my_dotprodPfS_E7product+312];
	add.s32 	%r166, %r165, %r164;
	ld.shared.u32 	%r167, [_ZZ10my_dotprodPfS_E7product+316];
	add.s32 	%r168, %r167, %r166;
	ld.shared.u32 	%r169, [_ZZ10my_dotprodPfS_E7product+320];
	add.s32 	%r170, %r169, %r168;
	ld.shared.u32 	%r171, [_ZZ10my_dotprodPfS_E7product+324];
	add.s32 	%r172, %r171, %r170;
	ld.shared.u32 	%r173, [_ZZ10my_dotprodPfS_E7product+328];
	add.s32 	%r174, %r173, %r172;
	ld.shared.u32 	%r175, [_ZZ10my_dotprodPfS_E7product+332];
	add.s32 	%r176, %r175, %r174;
	ld.shared.u32 	%r177, [_ZZ10my_dotprodPfS_E7product+336];
	add.s32 	%r178, %r177, %r176;
	ld.shared.u32 	%r179, [_ZZ10my_dotprodPfS_E7product+340];
	add.s32 	%r180, %r179, %r178;
	ld.shared.u32 	%r181, [_ZZ10my_dotprodPfS_E7product+344];
	add.s32 	%r182, %r181, %r180;
	ld.shared.u32 	%r183, [_ZZ10my_dotprodPfS_E7product+348];
	add.s32 	%r184, %r183, %r182;
	ld.shared.u32 	%r185, [_ZZ10my_dotprodPfS_E7product+352];
	add.s32 	%r186, %r185, %r184;
	ld.shared.u32 	%r187, [_ZZ10my_dotprodPfS_E7product+356];
	add.s32 	%r188, %r187, %r186;
	ld.shared.u32 	%r189, [_ZZ10my_dotprodPfS_E7product+360];
	add.s32 	%r190, %r189, %r188;
	ld.shared.u32 	%r191, [_ZZ10my_dotprodPfS_E7product+364];
	add.s32 	%r192, %r191, %r190;
	ld.shared.u32 	%r193, [_ZZ10my_dotprodPfS_E7product+368];
	add.s32 	%r194, %r193, %r192;
	ld.shared.u32 	%r195, [_ZZ10my_dotprodPfS_E7product+372];
	add.s32 	%r196, %r195, %r194;
	ld.shared.u32 	%r197, [_ZZ10my_dotprodPfS_E7product+376];
	add.s32 	%r198, %r197, %r196;
	ld.shared.u32 	%r199, [_ZZ10my_dotprodPfS_E7product+380];
	add.s32 	%r200, %r199, %r198;
	ld.shared.u32 	%r201, [_ZZ10my_dotprodPfS_E7product+384];
	add.s32 	%r202, %r201, %r200;
	ld.shared.u32 	%r203, [_ZZ10my_dotprodPfS_E7product+388];
	add.s32 	%r204, %r203, %r202;
	ld.shared.u32 	%r205, [_ZZ10my_dotprodPfS_E7product+392];
	add.s32 	%r206, %r205, %r204;
	ld.shared.u32 	%r207, [_ZZ10my_dotprodPfS_E7product+396];
	add.s32 	%r208, %r207, %r206;
	ld.shared.u32 	%r209, [_ZZ10my_dotprodPfS_E7product+400];
	add.s32 	%r210, %r209, %r208;
	ld.shared.u32 	%r211, [_ZZ10my_dotprodPfS_E7product+404];
	add.s32 	%r212, %r211, %r210;
	ld.shared.u32 	%r213, [_ZZ10my_dotprodPfS_E7product+408];
	add.s32 	%r214, %r213, %r212;
	ld.shared.u32 	%r215, [_ZZ10my_dotprodPfS_E7product+412];
	add.s32 	%r216, %r215, %r214;
	ld.shared.u32 	%r217, [_ZZ10my_dotprodPfS_E7product+416];
	add.s32 	%r218, %r217, %r216;
	ld.shared.u32 	%r219, [_ZZ10my_dotprodPfS_E7product+420];
	add.s32 	%r220, %r219, %r218;
	ld.shared.u32 	%r221, [_ZZ10my_dotprodPfS_E7product+424];
	add.s32 	%r222, %r221, %r220;
	ld.shared.u32 	%r223, [_ZZ10my_dotprodPfS_E7product+428];
	add.s32 	%r224, %r223, %r222;
	ld.shared.u32 	%r225, [_ZZ10my_dotprodPfS_E7product+432];
	add.s32 	%r226, %r225, %r224;
	ld.shared.u32 	%r227, [_ZZ10my_dotprodPfS_E7product+436];
	add.s32 	%r228, %r227, %r226;
	ld.shared.u32 	%r229, [_ZZ10my_dotprodPfS_E7product+440];
	add.s32 	%r230, %r229, %r228;
	ld.shared.u32 	%r231, [_ZZ10my_dotprodPfS_E7product+444];
	add.s32 	%r232, %r231, %r230;
	ld.shared.u32 	%r233, [_ZZ10my_dotprodPfS_E7product+448];
	add.s32 	%r234, %r233, %r232;
	ld.shared.u32 	%r235, [_ZZ10my_dotprodPfS_E7product+452];
	add.s32 	%r236, %r235, %r234;
	ld.shared.u32 	%r237, [_ZZ10my_dotprodPfS_E7product+456];
	add.s32 	%r238, %r237, %r236;
	ld.shared.u32 	%r239, [_ZZ10my_dotprodPfS_E7product+460];
	add.s32 	%r240, %r239, %r238;
	ld.shared.u32 	%r241, [_ZZ10my_dotprodPfS_E7product+464];
	add.s32 	%r242, %r241, %r240;
	ld.shared.u32 	%r243, [_ZZ10my_dotprodPfS_E7product+468];
	add.s32 	%r244, %r243, %r242;
	ld.shared.u32 	%r245, [_ZZ10my_dotprodPfS_E7product+472];
	add.s32 	%r246, %r245, %r244;
	ld.shared.u32 	%r247, [_ZZ10my_dotprodPfS_E7product+476];
	add.s32 	%r248, %r247, %r246;
	ld.shared.u32 	%r249, [_ZZ10my_dotprodPfS_E7product+480];
	add.s32 	%r250, %r249, %r248;
	ld.shared.u32 	%r251, [_ZZ10my_dotprodPfS_E7product+484];
	add.s32 	%r252, %r251, %r250;
	ld.shared.u32 	%r253, [_ZZ10my_dotprodPfS_E7product+488];
	add.s32 	%r254, %r253, %r252;
	ld.shared.u32 	%r255, [_ZZ10my_dotprodPfS_E7product+492];
	add.s32 	%r256, %r255, %r254;
	ld.shared.u32 	%r257, [_ZZ10my_dotprodPfS_E7product+496];
	add.s32 	%r258, %r257, %r256;
	ld.shared.u32 	%r259, [_ZZ10my_dotprodPfS_E7product+500];
	add.s32 	%r260, %r259, %r258;
	ld.shared.u32 	%r261, [_ZZ10my_dotprodPfS_E7product+504];
	add.s32 	%r262, %r261, %r260;
	ld.shared.u32 	%r263, [_ZZ10my_dotprodPfS_E7product+508];
	add.s32 	%r264, %r263, %r262;
	cvt.rn.f32.s32 	%f3, %r264;
	atom.global.add.f32 	%f4, [%rd1], %f3;
$L__BB3_4:
	ret;

}


// ===== COMPILED SASS (sm_100) =====

	.target	sm_100

	.elftype	@"ET_EXEC"


//--------------------- .note.nv.tkinfo           --------------------------
	.section	.note.nv.tkinfo,"",@"SHT_NOTE"
	.sectionflags	@"SHF_NOTE_NV_TKINFO"
	.tkinfo
        /*0018*/ 	.word	0x00000002
        /*0030*/ 	.string	""
        /*0030*/ 	.string	"ptxas"
        /*0030*/ 	.string	"Cuda compilation tools, release 13.0, V13.0.88"
        /*0030*/ 	.string	"Build cuda_13.0.r13.0/compiler.36424714_0"
        /*0030*/ 	.string	"-arch sm_100 -m 64 "



//--------------------- .note.nv.cuinfo           --------------------------
	.section	.note.nv.cuinfo,"",@"SHT_NOTE"
	.sectionflags	@"SHF_NOTE_NV_CUINFO"
        /*0018*/ 	.short	0x0002
        /*001a*/ 	.short	0x0064
        /*001c*/ 	.short	0x0082
	.zero		2


//--------------------- .nv.info                  --------------------------
	.section	.nv.info,"",@"SHT_CUDA_INFO"
	.align	4


	//----- nvinfo : EIATTR_REGCOUNT
	.align		4
        /*0000*/ 	.byte	0x04, 0x2f
        /*0002*/ 	.short	(.L_1 - .L_0)
	.align		4
.L_0:
        /*0004*/ 	.word	index@(_Z8logisticjfPfS_)
        /*0008*/ 	.word	0x0000000c


	//----- nvinfo : EIATTR_FRAME_SIZE
	.align		4
.L_1:
        /*000c*/ 	.byte	0x04, 0x11
        /*000e*/ 	.short	(.L_3 - .L_2)
	.align		4
.L_2:
        /*0010*/ 	.word	index@(_Z8logisticjfPfS_)
        /*0014*/ 	.word	0x00000000


	//----- nvinfo : EIATTR_REGCOUNT
	.align		4
.L_3:
        /*0018*/ 	.byte	0x04, 0x2f
        /*001a*/ 	.short	(.L_5 - .L_4)
	.align		4
.L_4:
        /*001c*/ 	.word	index@(_Z10reduce_sumjPf)
        /*0020*/ 	.word	0x0000000e


	//----- nvinfo : EIATTR_FRAME_SIZE
	.align		4
.L_5:
        /*0024*/ 	.byte	0x04, 0x11
        /*0026*/ 	.short	(.L_7 - .L_6)
	.align		4
.L_6:
        /*0028*/ 	.word	index@(_Z10reduce_sumjPf)
        /*002c*/ 	.word	0x00000000


	//----- nvinfo : EIATTR_REGCOUNT
	.align		4
.L_7:
        /*0030*/ 	.byte	0x04, 0x2f
        /*0032*/ 	.short	(.L_9 - .L_8)
	.align		4
.L_8:
        /*0034*/ 	.word	index@(_Z7dotprodjPfS_)
        /*0038*/ 	.word	0x00000012


	//----- nvinfo : EIATTR_FRAME_SIZE
	.align		4
.L_9:
        /*003c*/ 	.byte	0x04, 0x11
        /*003e*/ 	.short	(.L_11 - .L_10)
	.align		4
.L_10:
        /*0040*/ 	.word	index@(_Z7dotprodjPfS_)
        /*0044*/ 	.word	0x00000000


	//----- nvinfo : EIATTR_REGCOUNT
	.align		4
.L_11:
        /*0048*/ 	.byte	0x04, 0x2f
        /*004a*/ 	.short	(.L_13 - .L_12)
	.align		4
.L_12:
        /*004c*/ 	.word	index@(_Z10my_dotprodPfS_)
        /*0050*/ 	.word	0x0000001e


	//----- nvinfo : EIATTR_FRAME_SIZE
	.align		4
.L_13:
        /*0054*/ 	.byte	0x04, 0x11
        /*0056*/ 	.short	(.L_15 - .L_14)
	.align		4
.L_14:
        /*0058*/ 	.word	index@(_Z10my_dotprodPfS_)
        /*005c*/ 	.word	0x00000000


	//----- nvinfo : EIATTR_MIN_STACK_SIZE
	.align		4
.L_15:
        /*0060*/ 	.byte	0x04, 0x12
        /*0062*/ 	.short	(.L_17 - .L_16)
	.align		4
.L_16:
        /*0064*/ 	.word	index@(_Z10my_dotprodPfS_)
        /*0068*/ 	.word	0x00000000


	//----- nvinfo : EIATTR_MIN_STACK_SIZE
	.align		4
.L_17:
        /*006c*/ 	.byte	0x04, 0x12
        /*006e*/ 	.short	(.L_19 - .L_18)
	.align		4
.L_18:
        /*0070*/ 	.word	index@(_Z7dotprodjPfS_)
        /*0074*/ 	.word	0x00000000


	//----- nvinfo : EIATTR_MIN_STACK_SIZE
	.align		4
.L_19:
        /*0078*/ 	.byte	0x04, 0x12
        /*007a*/ 	.short	(.L_21 - .L_20)
	.align		4
.L_20:
        /*007c*/ 	.word	index@(_Z10reduce_sumjPf)
        /*0080*/ 	.word	0x00000000


	//----- nvinfo : EIATTR_MIN_STACK_SIZE
	.align		4
.L_21:
        /*0084*/ 	.byte	0x04, 0x12
        /*0086*/ 	.short	(.L_23 - .L_22)
	.align		4
.L_22:
        /*0088*/ 	.word	index@(_Z8logisticjfPfS_)
        /*008c*/ 	.word	0x00000000
.L_23:


//--------------------- .nv.compat                --------------------------
	.section	.nv.compat,"",@"SHT_CUDA_COMPAT_INFO"
	.align	4
        /*0000*/ 	.byte	0x02, 0x09, 0x00, 0x00, 0x02, 0x02, 0x01, 0x00, 0x02, 0x05, 0x05, 0x00, 0x03, 0x07, 0x01, 0x01
        /*0010*/ 	.byte	0x02, 0x03, 0x00, 0x00, 0x02, 0x06, 0x01, 0x00, 0x04, 0x0b, 0x08, 0x00, 0x09, 0x00, 0x00, 0x00
        /*0020*/ 	.byte	0x00, 0x00, 0x00, 0x00


//--------------------- .nv.info._Z10my_dotprodPfS_ --------------------------
	.section	.nv.info._Z10my_dotprodPfS_,"",@"SHT_CUDA_INFO"
	.sectionflags	@""
	.align	4


	//----- nvinfo : EIATTR_CUDA_API_VERSION
	.align		4
        /*0000*/ 	.byte	0x04, 0x37
        /*0002*/ 	.short	(.L_25 - .L_24)
.L_24:
        /*0004*/ 	.word	0x00000082


	//----- nvinfo : EIATTR_KPARAM_INFO
	.align		4
.L_25:
        /*0008*/ 	.byte	0x04, 0x17
        /*000a*/ 	.short	(.L_27 - .L_26)
.L_26:
        /*000c*/ 	.word	0x00000000
        /*0010*/ 	.short	0x0001
        /*0012*/ 	.short	0x0008
        /*0014*/ 	.byte	0x00, 0xf5, 0x21, 0x00


	//----- nvinfo : EIATTR_KPARAM_INFO
	.align		4
.L_27:
        /*0018*/ 	.byte	0x04, 0x17
        /*001a*/ 	.short	(.L_29 - .L_28)
.L_28:
        /*001c*/ 	.word	0x00000000
        /*0020*/ 	.short	0x0000
        /*0022*/ 	.short	0x0000
        /*0024*/ 	.byte	0x00, 0xf5, 0x21, 0x00


	//----- nvinfo : EIATTR_SPARSE_MMA_MASK
	.align		4
.L_29:
        /*0028*/ 	.byte	0x03, 0x50
        /*002a*/ 	.short	0x0000


	//----- nvinfo : EIATTR_MAXREG_COUNT
	.align		4
        /*002c*/ 	.byte	0x03, 0x1b
        /*002e*/ 	.short	0x00ff


	//----- nvinfo : EIATTR_NUM_BARRIERS
	.align		4
        /*0030*/ 	.byte	0x02, 0x4c
        /*0032*/ 	.byte	0x01
	.zero		1


	//----- nvinfo : EIATTR_MERCURY_ISA_VERSION
	.align		4
        /*0034*/ 	.byte	0x03, 0x5f
        /*0036*/ 	.short	0x0101


	//----- nvinfo : EIATTR_VRC_CTA_INIT_COUNT
	.align		4
        /*0038*/ 	.byte	0x02, 0x4a
	.zero		1
	.zero		1


	//----- nvinfo : EIATTR_EXIT_INSTR_OFFSETS
	.align		4
        /*003c*/ 	.byte	0x04, 0x1c
        /*003e*/ 	.short	(.L_31 - .L_30)


	//   ....[0]....
.L_30:
        /*0040*/ 	.word	0x00000150


	//   ....[1]....
        /*0044*/ 	.word	0x00000790


	//----- nvinfo : EIATTR_CBANK_PARAM_SIZE
	.align		4
.L_31:
        /*0048*/ 	.byte	0x03, 0x19
        /*004a*/ 	.short	0x0010


	//----- nvinfo : EIATTR_PARAM_CBANK
	.align		4
        /*004c*/ 	.byte	0x04, 0x0a
        /*004e*/ 	.short	(.L_33 - .L_32)
	.align		4
.L_32:
        /*0050*/ 	.word	index@(.nv.constant0._Z10my_dotprodPfS_)
        /*0054*/ 	.short	0x0380
        /*0056*/ 	.short	0x0010


	//----- nvinfo : EIATTR_SW_WAR
	.align		4
.L_33:
        /*0058*/ 	.byte	0x04, 0x36
        /*005a*/ 	.short	(.L_35 - .L_34)
.L_34:
        /*005c*/ 	.word	0x00000008
.L_35:


//--------------------- .nv.info._Z7dotprodjPfS_  --------------------------
	.section	.nv.info._Z7dotprodjPfS_,"",@"SHT_CUDA_INFO"
	.sectionflags	@""
	.align	4


	//----- nvinfo : EIATTR_CUDA_API_VERSION
	.align		4
        /*0000*/ 	.byte	0x04, 0x37
        /*0002*/ 	.short	(.L_37 - .L_36)
.L_36:
        /*0004*/ 	.word	0x00000082


	//----- nvinfo : EIATTR_KPARAM_INFO
	.align		4
.L_37:
        /*0008*/ 	.byte	0x04, 0x17
        /*000a*/ 	.short	(.L_39 - .L_38)
.L_38:
        /*000c*/ 	.word	0x00000000
        /*0010*/ 	.short	0x0002
        /*0012*/ 	.short	0x0010
        /*0014*/ 	.byte	0x00, 0xf5, 0x21, 0x00


	//----- nvinfo : EIATTR_KPARAM_INFO
	.align		4
.L_39:
        /*0018*/ 	.byte	0x04, 0x17
        /*001a*/ 	.short	(.L_41 - .L_40)
.L_40:
        /*001c*/ 	.word	0x00000000
        /*0020*/ 	.short	0x0001
        /*0022*/ 	.short	0x0008
        /*0024*/ 	.byte	0x00, 0xf5, 0x21, 0x00


	//----- nvinfo : EIATTR_KPARAM_INFO
	.align		4
.L_41:
        /*0028*/ 	.byte	0x04, 0x17
        /*002a*/ 	.short	(.L_43 - .L_42)
.L_42:
        /*002c*/ 	.word	0x00000000
        /*0030*/ 	.short	0x0000
        /*0032*/ 	.short	0x0000
        /*0034*/ 	.byte	0x00, 0xf0, 0x11, 0x00


	//----- nvinfo : EIATTR_SPARSE_MMA_MASK
	.align		4
.L_43:
        /*0038*/ 	.byte	0x03, 0x50
        /*003a*/ 	.short	0x0000


	//----- nvinfo : EIATTR_MAXREG_COUNT
	.align		4
        /*003c*/ 	.byte	0x03, 0x1b
        /*003e*/ 	.short	0x00ff


	//----- nvinfo : EIATTR_NUM_BARRIERS
	.align		4
        /*0040*/ 	.byte	0x02, 0x4c
        /*0042*/ 	.byte	0x01
	.zero		1


	//----- nvinfo : EIATTR_MERCURY_ISA_VERSION
	.align		4
        /*0044*/ 	.byte	0x03, 0x5f
        /*0046*/ 	.short	0x0101


	//----- nvinfo : EIATTR_VRC_CTA_INIT_COUNT
	.align		4
        /*0048*/ 	.byte	0x02, 0x4a
	.zero		1
	.zero		1


	//----- nvinfo : EIATTR_EXIT_INSTR_OFFSETS
	.align		4
        /*004c*/ 	.byte	0x04, 0x1c
        /*004e*/ 	.short	(.L_45 - .L_44)


	//   ....[0]....
.L_44:
        /*0050*/ 	.word	0x00000260


	//   ....[1]....
        /*0054*/ 	.word	0x000002b0


	//----- nvinfo : EIATTR_CRS_STACK_SIZE
	.align		4
.L_45:
        /*0058*/ 	.byte	0x04, 0x1e
        /*005a*/ 	.short	(.L_47 - .L_46)
.L_46:
        /*005c*/ 	.word	0x00000000


	//----- nvinfo : EIATTR_CBANK_PARAM_SIZE
	.align		4
.L_47:
        /*0060*/ 	.byte	0x03, 0x19
        /*0062*/ 	.short	0x0018


	//----- nvinfo : EIATTR_PARAM_CBANK
	.align		4
        /*0064*/ 	.byte	0x04, 0x0a
        /*0066*/ 	.short	(.L_49 - .L_48)
	.align		4
.L_48:
        /*0068*/ 	.word	index@(.nv.constant0._Z7dotprodjPfS_)
        /*006c*/ 	.short	0x0380
        /*006e*/ 	.short	0x0018


	//----- nvinfo : EIATTR_SW_WAR
	.align		4
.L_49:
        /*0070*/ 	.byte	0x04, 0x36
        /*0072*/ 	.short	(.L_51 - .L_50)
.L_50:
        /*0074*/ 	.word	0x00000008
.L_51:


//--------------------- .nv.info._Z10reduce_sumjPf --------------------------
	.section	.nv.info._Z10reduce_sumjPf,"",@"SHT_CUDA_INFO"
	.sectionflags	@""
	.align	4


	//----- nvinfo : EIATTR_CUDA_API_VERSION
	.align		4
        /*0000*/ 	.byte	0x04, 0x37
        /*0002*/ 	.short	(.L_53 - .L_52)
.L_52:
        /*0004*/ 	.word	0x00000082


	//----- nvinfo : EIATTR_KPARAM_INFO
	.align		4
.L_53:
        /*0008*/ 	.byte	0x04, 0x17
        /*000a*/ 	.short	(.L_55 - .L_54)
.L_54:
        /*000c*/ 	.word	0x00000000
        /*0010*/ 	.short	0x0001
        /*0012*/ 	.short	0x0008
        /*0014*/ 	.byte	0x00, 0xf5, 0x21, 0x00


	//----- nvinfo : EIATTR_KPARAM_INFO
	.align		4
.L_55:
        /*0018*/ 	.byte	0x04, 0x17
        /*001a*/ 	.short	(.L_57 - .L_56)
.L_56:
        /*001c*/ 	.word	0x00000000
        /*0020*/ 	.short	0x0000
        /*0022*/ 	.short	0x0000
        /*0024*/ 	.byte	0x00, 0xf0, 0x11, 0x00


	//----- nvinfo : EIATTR_SPARSE_MMA_MASK
	.align		4
.L_57:
        /*0028*/ 	.byte	0x03, 0x50
        /*002a*/ 	.short	0x0000


	//----- nvinfo : EIATTR_MAXREG_COUNT
	.align		4
        /*002c*/ 	.byte	0x03, 0x1b
        /*002e*/ 	.short	0x00ff


	//----- nvinfo : EIATTR_NUM_BARRIERS
	.align		4
        /*0030*/ 	.byte	0x02, 0x4c
        /*0032*/ 	.byte	0x01
	.zero		1


	//----- nvinfo : EIATTR_MERCURY_ISA_VERSION
	.align		4
        /*0034*/ 	.byte	0x03, 0x5f
        /*0036*/ 	.short	0x0101


	//----- nvinfo : EIATTR_VRC_CTA_INIT_COUNT
	.align		4
        /*0038*/ 	.byte	0x02, 0x4a
	.zero		1
	.zero		1


	//----- nvinfo : EIATTR_EXIT_INSTR_OFFSETS
	.align		4
        /*003c*/ 	.byte	0x04, 0x1c
        /*003e*/ 	.short	(.L_59 - .L_58)


	//   ....[0]....
.L_58:
        /*0040*/ 	.word	0x00000030


	//   ....[1]....
        /*0044*/ 	.word	0x00000190


	//----- nvinfo : EIATTR_CRS_STACK_SIZE
	.align		4
.L_59:
        /*0048*/ 	.byte	0x04, 0x1e
        /*004a*/ 	.short	(.L_61 - .L_60)
.L_60:
        /*004c*/ 	.word	0x00000000


	//----- nvinfo : EIATTR_CBANK_PARAM_SIZE
	.align		4
.L_61:
        /*0050*/ 	.byte	0x03, 0x19
        /*0052*/ 	.short	0x0010


	//----- nvinfo : EIATTR_PARAM_CBANK
	.align		4
        /*0054*/ 	.byte	0x04, 0x0a
        /*0056*/ 	.short	(.L_63 - .L_62)
	.align		4
.L_62:
        /*0058*/ 	.word	index@(.nv.constant0._Z10reduce_sumjPf)
        /*005c*/ 	.short	0x0380
        /*005e*/ 	.short	0x0010


	//----- nvinfo : EIATTR_SW_WAR
	.align		4
.L_63:
        /*0060*/ 	.byte	0x04, 0x36
        /*0062*/ 	.short	(.L_65 - .L_64)
.L_64:
        /*0064*/ 	.word	0x00000008
.L_65:


//--------------------- .nv.info._Z8logisticjfPfS_ --------------------------
	.section	.nv.info._Z8logisticjfPfS_,"",@"SHT_CUDA_INFO"
	.sectionflags	@""
	.align	4


	//----- nvinfo : EIATTR_CUDA_API_VERSION
	.align		4
        /*0000*/ 	.byte	0x04, 0x37
        /*0002*/ 	.short	(.L_67 - .L_66)
.L_66:
        /*0004*/ 	.word	0x00000082


	//----- nvinfo : EIATTR_KPARAM_INFO
	.align		4
.L_67:
        /*0008*/ 	.byte	0x04, 0x17
        /*000a*/ 	.short	(.L_69 - .L_68)
.L_68:
        /*000c*/ 	.word	0x00000000
        /*0010*/ 	.short	0x0003
        /*0012*/ 	.short	0x0010
        /*0014*/ 	.byte	0x00, 0xf5, 0x21, 0x00


	//----- nvinfo : EIATTR_KPARAM_INFO
	.align		4
.L_69:
        /*0018*/ 	.byte	0x04, 0x17
        /*001a*/ 	.short	(.L_71 - .L_70)
.L_70:
        /*001c*/ 	.word	0x00000000
        /*0020*/ 	.short	0x0002
        /*0022*/ 	.short	0x0008
        /*0024*/ 	.byte	0x00, 0xf5, 0x21, 0x00


	//----- nvinfo : EIATTR_KPARAM_INFO
	.align		4
.L_71:
        /*0028*/ 	.byte	0x04, 0x17
        /*002a*/ 	.short	(.L_73 - .L_72)
.L_72:
        /*002c*/ 	.word	0x00000000
        /*0030*/ 	.short	0x0001
        /*0032*/ 	.short	0x0004
        /*0034*/ 	.byte	0x00, 0xf0, 0x11, 0x00


	//----- nvinfo : EIATTR_KPARAM_INFO
	.align		4
.L_73:
        /*0038*/ 	.byte	0x04, 0x17
        /*003a*/ 	.short	(.L_75 - .L_74)
.L_74:
        /*003c*/ 	.word	0x00000000
        /*0040*/ 	.short	0x0000
        /*0042*/ 	.short	0x0000
        /*0044*/ 	.byte	0x00, 0xf0, 0x11, 0x00


	//----- nvinfo : EIATTR_SPARSE_MMA_MASK
	.align		4
.L_75:
        /*0048*/ 	.byte	0x03, 0x50
        /*004a*/ 	.short	0x0000


	//----- nvinfo : EIATTR_MAXREG_COUNT
	.align		4
        /*004c*/ 	.byte	0x03, 0x1b
        /*004e*/ 	.short	0x00ff


	//----- nvinfo : EIATTR_MERCURY_ISA_VERSION
	.align		4
        /*0050*/ 	.byte	0x03, 0x5f
        /*0052*/ 	.short	0x0101


	//----- nvinfo : EIATTR_VRC_CTA_INIT_COUNT
	.align		4
        /*0054*/ 	.byte	0x02, 0x4a
	.zero		1
	.zero		1


	//----- nvinfo : EIATTR_EXIT_INSTR_OFFSETS
	.align		4
        /*0058*/ 	.byte	0x04, 0x1c
        /*005a*/ 	.short	(.L_77 - .L_76)


	//   ....[0]....
.L_76:
        /*005c*/ 	.word	0x00000070


	//   ....[1]....
        /*0060*/ 	.word	0x00000130


	//----- nvinfo : EIATTR_CBANK_PARAM_SIZE
	.align		4
.L_77:
        /*0064*/ 	.byte	0x03, 0x19
        /*0066*/ 	.short	0x0018


	//----- nvinfo : EIATTR_PARAM_CBANK
	.align		4
        /*0068*/ 	.byte	0x04, 0x0a
        /*006a*/ 	.short	(.L_79 - .L_78)
	.align		4
.L_78:
        /*006c*/ 	.word	index@(.nv.constant0._Z8logisticjfPfS_)
        /*0070*/ 	.short	0x0380
        /*0072*/ 	.short	0x0018


	//----- nvinfo : EIATTR_SW_WAR
	.align		4
.L_79:
        /*0074*/ 	.byte	0x04, 0x36
        /*0076*/ 	.short	(.L_81 - .L_80)
.L_80:
        /*0078*/ 	.word	0x00000008
.L_81:


//--------------------- .nv.callgraph             --------------------------
	.section	.nv.callgraph,"",@"SHT_CUDA_CALLGRAPH"
	.align	4
	.sectionentsize	8
	.align		4
        /*0000*/ 	.word	0x00000000
	.align		4
        /*0004*/ 	.word	0xffffffff
	.align		4
        /*0008*/ 	.word	0x00000000
	.align		4
        /*000c*/ 	.word	0xfffffffe
	.align		4
        /*0010*/ 	.word	0x00000000
	.align		4
        /*0014*/ 	.word	0xfffffffd
	.align		4
        /*0018*/ 	.word	0x00000000
	.align		4
        /*001c*/ 	.word	0xfffffffc


//--------------------- .text._Z10my_dotprodPfS_  --------------------------
	.section	.text._Z10my_dotprodPfS_,"ax",@progbits
	.align	128
        .global         _Z10my_dotprodPfS_
        .type           _Z10my_dotprodPfS_,@function
        .size           _Z10my_dotprodPfS_,(.L_x_11 - _Z10my_dotprodPfS_)
        .other          _Z10my_dotprodPfS_,@"STO_CUDA_ENTRY STV_DEFAULT"
_Z10my_dotprodPfS_:
.text._Z10my_dotprodPfS_:
[----:B------:R-:W-:Y:S01]  /*0000*/  LDC R1, c[0x0][0x37c] ;  /* 0x0000df00ff017b82 */ /* 0x000fe20000000800 */
[----:B------:R-:W0:Y:S07]  /*0010*/  S2R R7, SR_TID.X ;  /* 0x0000000000077919 */ /* 0x000e2e0000002100 */
[----:B------:R-:W0:Y:S01]  /*0020*/  S2UR UR4, SR_CTAID.X ;  /* 0x00000000000479c3 */ /* 0x000e220000002500 */
[----:B------:R-:W1:Y:S07]  /*0030*/  LDCU.64 UR6, c[0x0][0x358] ;  /* 0x00006b00ff0677ac */ /* 0x000e6e0008000a00 */
[----:B------:R-:W0:Y:S08]  /*0040*/  LDC R0, c[0x0][0x360] ;  /* 0x0000d800ff007b82 */ /* 0x000e300000000800 */
[----:B------:R-:W2:Y:S01]  /*0050*/  LDC.64 R2, c[0x0][0x380] ;  /* 0x0000e000ff027b82 */ /* 0x000ea20000000a00 */
[----:B0-----:R-:W-:-:S04]  /*0060*/  IMAD R5, R0, UR4, R7 ;  /* 0x0000000400057c24 */ /* 0x001fc8000f8e0207 */
[----:B--2---:R-:W-:-:S06]  /*0070*/  IMAD.WIDE R2, R5, 0x4, R2 ;  /* 0x0000000405027825 */ /* 0x004fcc00078e0202 */
[----:B-1----:R-:W2:Y:S01]  /*0080*/  LDG.E R2, desc[UR6][R2.64] ;  /* 0x0000000602027981 */ /* 0x002ea2000c1e1900 */
[----:B------:R-:W0:Y:S01]  /*0090*/  S2UR UR5, SR_CgaCtaId ;  /* 0x00000000000579c3 */ /* 0x000e220000008800 */
[----:B------:R-:W-:Y:S01]  /*00a0*/  UMOV UR4, 0x400 ;  /* 0x0000040000047882 */ /* 0x000fe20000000000 */
[----:B------:R-:W-:Y:S02]  /*00b0*/  ISETP.NE.AND P0, PT, R5, RZ, PT ;  /* 0x000000ff0500720c */ /* 0x000fe40003f05270 */
[----:B------:R-:W-:-:S11]  /*00c0*/  ISETP.NE.AND P1, PT, R7, RZ, PT ;  /* 0x000000ff0700720c */ /* 0x000fd60003f25270 */
[----:B------:R-:W1:Y:S01]  /*00d0*/  @!P0 LDC.64 R4, c[0x0][0x388] ;  /* 0x0000e200ff048b82 */ /* 0x000e620000000a00 */
[----:B0-----:R-:W-:-:S06]  /*00e0*/  ULEA UR4, UR5, UR4, 0x18 ;  /* 0x0000000405047291 */ /* 0x001fcc000f8ec0ff */
[----:B------:R-:W-:Y:S01]  /*00f0*/  LEA R7, R7, UR4, 0x2 ;  /* 0x0000000407077c11 */ /* 0x000fe2000f8e10ff */
[----:B--2---:R-:W-:-:S06]  /*0100*/  FMUL R0, R2, R2 ;  /* 0x0000000202007220 */ /* 0x004fcc0000400000 */
[----:B------:R-:W0:Y:S02]  /*0110*/  F2I.TRUNC.NTZ R0, R0 ;  /* 0x0000000000007305 */ /* 0x000e24000020f100 */
[----:B0-----:R0:W-:Y:S01]  /*0120*/  STS [R7], R0 ;  /* 0x0000000007007388 */ /* 0x0011e20000000800 */
[----:B------:R-:W-:Y:S06]  /*0130*/  BAR.SYNC.DEFER_BLOCKING 0x0 ;  /* 0x0000000000007b1d */ /* 0x000fec0000010000 */
[----:B-1----:R0:W-:Y:S01]  /*0140*/  @!P0 STG.E desc[UR6][R4.64], RZ ;  /* 0x000000ff04008986 */ /* 0x0021e2000c101906 */
[----:B------:R-:W-:Y:S05]  /*0150*/  @P1 EXIT ;  /* 0x000000000000194d */ /* 0x000fea0003800000 */
[----:B------:R-:W1:Y:S01]  /*0160*/  LDS.128 R8, [UR4] ;  /* 0x00000004ff087984 */ /* 0x000e620008000c00 */
[----:B------:R-:W2:Y:S03]  /*0170*/  LDC.64 R2, c[0x0][0x388] ;  /* 0x0000e200ff027b82 */ /* 0x000ea60000000a00 */
[----:B------:R-:W3:Y:S04]  /*0180*/  LDS.128 R24, [UR4+0x10] ;  /* 0x00001004ff187984 */ /* 0x000ee80008000c00 */
[----:B0-----:R-:W0:Y:S04]  /*0190*/  LDS.128 R4, [UR4+0x20] ;  /* 0x00002004ff047984 */ /* 0x001e280008000c00 */
[----:B------:R-:W4:Y:S04]  /*01a0*/  LDS.128 R20, [UR4+0x30] ;  /* 0x00003004ff147984 */ /* 0x000f280008000c00 */
[----:B------:R-:W5:Y:S04]  /*01b0*/  LDS.128 R16, [UR4+0x40] ;  /* 0x00004004ff107984 */ /* 0x000f680008000c00 */
[----:B------:R-:W2:Y:S01]  /*01c0*/  LDS.128 R12, [UR4+0x50] ;  /* 0x00005004ff0c7984 */ /* 0x000ea20008000c00 */
[----:B-1----:R-:W-:-:S04]  /*01d0*/  IADD3 R8, PT, PT, R10, R9, R8 ;  /* 0x000000090a087210 */ /* 0x002fc80007ffe008 */
[----:B---3--:R-:W-:Y:S02]  /*01e0*/  IADD3 R24, PT, PT, R24, R11, R8 ;  /* 0x0000000b18187210 */ /* 0x008fe40007ffe008 */
[----:B------:R-:W1:Y:S02]  /*01f0*/  LDS.128 R8, [UR4+0x60] ;  /* 0x00006004ff087984 */ /* 0x000e640008000c00 */
[----:B------:R-:W-:-:S04]  /*0200*/  IADD3 R24, PT, PT, R26, R25, R24 ;  /* 0x000000191a187210 */ /* 0x000fc80007ffe018 */
[----:B0-----:R-:W-:Y:S02]  /*0210*/  IADD3 R4, PT, PT, R4, R27, R24 ;  /* 0x0000001b04047210 */ /* 0x001fe40007ffe018 */
[----:B------:R-:W0:Y:S02]  /*0220*/  LDS.128 R24, [UR4+0x70] ;  /* 0x00007004ff187984 */ /* 0x000e240008000c00 */
[----:B------:R-:W-:-:S04]  /*0230*/  IADD3 R4, PT, PT, R6, R5, R4 ;  /* 0x0000000506047210 */ /* 0x000fc80007ffe004 */
[----:B----4-:R-:W-:Y:S02]  /*0240*/  IADD3 R20, PT, PT, R20, R7, R4 ;  /* 0x0000000714147210 */ /* 0x010fe40007ffe004 */
[----:B------:R-:W3:Y:S02]  /*0250*/  LDS.128 R4, [UR4+0x80] ;  /* 0x00008004ff047984 */ /* 0x000ee40008000c00 */
[----:B------:R-:W-:-:S04]  /*0260*/  IADD3 R20, PT, PT, R22, R21, R20 ;  /* 0x0000001516147210 */ /* 0x000fc80007ffe014 */
[----:B-----5:R-:W-:Y:S02]  /*0270*/  IADD3 R16, PT, PT, R16, R23, R20 ;  /* 0x0000001710107210 */ /* 0x020fe40007ffe014 */
[----:B------:R-:W4:Y:S02]  /*0280*/  LDS.128 R20, [UR4+0x90] ;  /* 0x00009004ff147984 */ /* 0x000f240008000c00 */
[----:B------:R-:W-:-:S04]  /*0290*/  IADD3 R16, PT, PT, R18, R17, R16 ;  /* 0x0000001112107210 */ /* 0x000fc80007ffe010 */
[----:B--2---:R-:W-:Y:S02]  /*02a0*/  IADD3 R12, PT, PT, R12, R19, R16 ;  /* 0x000000130c0c7210 */ /* 0x004fe40007ffe010 */
[----:B------:R-:W2:Y:S02]  /*02b0*/  LDS.128 R16, [UR4+0xa0] ;  /* 0x0000a004ff107984 */ /* 0x000ea40008000c00 */
[----:B------:R-:W-:-:S04]  /*02c0*/  IADD3 R12, PT, PT, R14, R13, R12 ;  /* 0x0000000d0e0c7210 */ /* 0x000fc80007ffe00c */
[----:B-1----:R-:W-:Y:S02]  /*02d0*/  IADD3 R8, PT, PT, R8, R15, R12 ;  /* 0x0000000f08087210 */ /* 0x002fe40007ffe00c */
[----:B------:R-:W1:Y:S02]  /*02e0*/  LDS.128 R12, [UR4+0xb0] ;  /* 0x0000b004ff0c7984 */ /* 0x000e640008000c00 */
[----:B------:R-:W-:-:S04]  /*02f0*/  IADD3 R8, PT, PT, R10, R9, R8 ;  /* 0x000000090a087210 */ /* 0x000fc80007ffe008 */
[----:B0-----:R-:W-:Y:S02]  /*0300*/  IADD3 R24, PT, PT, R24, R11, R8 ;  /* 0x0000000b18187210 */ /* 0x001fe40007ffe008 */
[----:B------:R-:W0:Y:S02]  /*0310*/  LDS.128 R8, [UR4+0xc0] ;  /* 0x0000c004ff087984 */ /* 0x000e240008000c00 */
[----:B------:R-:W-:-:S04]  /*0320*/  IADD3 R24, PT, PT, R26, R25, R24 ;  /* 0x000000191a187210 */ /* 0x000fc80007ffe018 */
[----:B---3--:R-:W-:Y:S02]  /*0330*/  IADD3 R4, PT, PT, R4, R27, R24 ;  /* 0x0000001b04047210 */ /* 0x008fe40007ffe018 */
[----:B------:R-:W3:Y:S02]  /*0340*/  LDS.128 R24, [UR4+0xd0] ;  /* 0x0000d004ff187984 */ /* 0x000ee40008000c00 */
[----:B------:R-:W-:-:S04]  /*0350*/  IADD3 R4, PT, PT, R6, R5, R4 ;  /* 0x0000000506047210 */ /* 0x000fc80007ffe004 */
[----:B----4-:R-:W-:Y:S02]  /*0360*/  IADD3 R20, PT, PT, R20, R7, R4 ;  /* 0x0000000714147210 */ /* 0x010fe40007ffe004 */
        /* <DEDUP_REMOVED lines=53> */
[----:B0-----:R-:W-:-:S04]  /*06c0*/  IADD3 R4, PT, PT, R20, R7, R4 ;  /* 0x0000000714047210 */ /* 0x001fc80007ffe004 */
[----:B------:R-:W-:-:S04]  /*06d0*/  IADD3 R4, PT, PT, R22, R21, R4 ;  /* 0x0000001516047210 */ /* 0x000fc80007ffe004 */
[----:B---3--:R-:W-:-:S04]  /*06e0*/  IADD3 R4, PT, PT, R16, R23, R4 ;  /* 0x0000001710047210 */ /* 0x008fc80007ffe004 */
[----:B------:R-:W-:-:S04]  /*06f0*/  IADD3 R4, PT, PT, R18, R17, R4 ;  /* 0x0000001112047210 */ /* 0x000fc80007ffe004 */
[----:B----4-:R-:W-:-:S04]  /*0700*/  IADD3 R4, PT, PT, R12, R19, R4 ;  /* 0x000000130c047210 */ /* 0x010fc80007ffe004 */
[----:B------:R-:W-:-:S04]  /*0710*/  IADD3 R4, PT, PT, R14, R13, R4 ;  /* 0x0000000d0e047210 */ /* 0x000fc80007ffe004 */
[----:B--2---:R-:W-:-:S04]  /*0720*/  IADD3 R4, PT, PT, R8, R15, R4 ;  /* 0x0000000f08047210 */ /* 0x004fc80007ffe004 */
[----:B------:R-:W-:-:S04]  /*0730*/  IADD3 R4, PT, PT, R10, R9, R4 ;  /* 0x000000090a047210 */ /* 0x000fc80007ffe004 */
[----:B-1----:R-:W-:-:S04]  /*0740*/  IADD3 R4, PT, PT, R24, R11, R4 ;  /* 0x0000000b18047210 */ /* 0x002fc80007ffe004 */
[----:B------:R-:W-:-:S05]  /*0750*/  IADD3 R4, PT, PT, R26, R25, R4 ;  /* 0x000000191a047210 */ /* 0x000fca0007ffe004 */
[----:B------:R-:W-:-:S05]  /*0760*/  IMAD.IADD R4, R4, 0x1, R27 ;  /* 0x0000000104047824 */ /* 0x000fca00078e021b */
[----:B------:R-:W-:-:S05]  /*0770*/  I2FP.F32.S32 R5, R4 ;  /* 0x0000000400057245 */ /* 0x000fca0000201400 */
[----:B------:R-:W-:Y:S01]  /*0780*/  REDG.E.ADD.F32.FTZ.RN.STRONG.GPU desc[UR6][R2.64], R5 ;  /* 0x00000005020079a6 */ /* 0x000fe2000c12f306 */
[----:B------:R-:W-:Y:S05]  /*0790*/  EXIT ;  /* 0x000000000000794d */ /* 0x000fea0003800000 */
.L_x_0:
[----:B------:R-:W-:-:S00]  /*07a0*/  BRA `(.L_x_0) ;  /* 0xfffffffc00fc7947 */ /* 0x000fc0000383ffff */
[----:B------:R-:W-:-:S00]  /*07b0*/  NOP ;  /* 0x0000000000007918 */ /* 0x000fc00000000000 */
        /* <DEDUP_REMOVED lines=12> */
.L_x_11:


//--------------------- .text._Z7dotprodjPfS_     --------------------------
	.section	.text._Z7dotprodjPfS_,"ax",@progbits
	.align	128
        .global         _Z7dotprodjPfS_
        .type           _Z7dotprodjPfS_,@function
        .size           _Z7dotprodjPfS_,(.L_x_12 - _Z7dotprodjPfS_)
        .other          _Z7dotprodjPfS_,@"STO_CUDA_ENTRY STV_DEFAULT"
_Z7dotprodjPfS_:
.text._Z7dotprodjPfS_:
[----:B------:R-:W-:Y:S01]  /*0000*/  LDC R1, c[0x0][0x37c] ;  /* 0x0000df00ff017b82 */ /* 0x000fe20000000800 */
[----:B------:R-:W0:Y:S01]  /*0010*/  S2R R15, SR_CTAID.X ;  /* 0x00000000000f7919 */ /* 0x000e220000002500 */
[----:B------:R-:W0:Y:S06]  /*0020*/  LDCU UR6, c[0x0][0x360] ;  /* 0x00006c00ff0677ac */ /* 0x000e2c0008000800 */
[----:B------:R-:W1:Y:S01]  /*0030*/  LDC R6, c[0x0][0x380] ;  /* 0x0000e000ff067b82 */ /* 0x000e620000000800 */
[----:B------:R-:W2:Y:S01]  /*0040*/  S2R R10, SR_TID.X ;  /* 0x00000000000a7919 */ /* 0x000ea20000002100 */
[----:B------:R-:W3:Y:S06]  /*0050*/  LDCU.64 UR4, c[0x0][0x358] ;  /* 0x00006b00ff0477ac */ /* 0x000eec0008000a00 */
[----:B------:R-:W4:Y:S01]  /*0060*/  LDC.64 R4, c[0x0][0x388] ;  /* 0x0000e200ff047b82 */ /* 0x000f220000000a00 */
[----:B0-----:R-:W-:-:S04]  /*0070*/  IMAD R7, R15, UR6, RZ ;  /* 0x000000060f077c24 */ /* 0x001fc8000f8e02ff */
[----:B--2---:R-:W-:-:S04]  /*0080*/  IMAD.IADD R11, R7, 0x1, R10 ;  /* 0x00000001070b7824 */ /* 0x004fc800078e020a */
[C---:B----4-:R-:W-:Y:S01]  /*0090*/  IMAD.WIDE.U32 R2, R11.reuse, 0x4, R4 ;  /* 0x000000040b027825 */ /* 0x050fe200078e0004 */
[----:B-1----:R-:W-:-:S13]  /*00a0*/  ISETP.GE.U32.AND P0, PT, R11, R6, PT ;  /* 0x000000060b00720c */ /* 0x002fda0003f06070 */
[----:B---3--:R-:W2:Y:S01]  /*00b0*/  @!P0 LDG.E R0, desc[UR4][R2.64] ;  /* 0x0000000402008981 */ /* 0x008ea2000c1e1900 */
[----:B------:R-:W-:-:S04]  /*00c0*/  IMAD.WIDE.U32 R4, R7, 0x4, R4 ;  /* 0x0000000407047825 */ /* 0x000fc800078e0004 */
[----:B--2---:R-:W-:Y:S01]  /*00d0*/  @!P0 FMUL R9, R0, R0 ;  /* 0x0000000000098220 */ /* 0x004fe20000400000 */
[----:B------:R-:W-:-:S04]  /*00e0*/  IMAD.MOV R0, RZ, RZ, -R7 ;  /* 0x000000ffff007224 */ /* 0x000fc800078e0a07 */
[----:B------:R0:W-:Y:S01]  /*00f0*/  @!P0 STG.E desc[UR4][R2.64], R9 ;  /* 0x0000000902008986 */ /* 0x0001e2000c101904 */
[----:B------:R-:W-:-:S04]  /*0100*/  VIADDMNMX.U32 R0, R0, R6, UR6, PT ;  /* 0x0000000600007e46 */ /* 0x000fc8000b800006 */
[----:B------:R-:W-:-:S13]  /*0110*/  ISETP.GE.U32.AND P0, PT, R0, 0x2, PT ;  /* 0x000000020000780c */ /* 0x000fda0003f06070 */
[----:B0-----:R-:W-:Y:S05]  /*0120*/  @!P0 BRA `(.L_x_1) ;  /* 0x0000000000408947 */ /* 0x001fea0003800000 */
[----:B------:R-:W-:-:S07]  /*0130*/  IMAD.WIDE.U32 R6, R10, 0x4, R4 ;  /* 0x000000040a067825 */ /* 0x000fce00078e0004 */
.L_x_4:
[----:B------:R-:W-:Y:S01]  /*0140*/  SHF.R.U32.HI R9, RZ, 0x1, R0 ;  /* 0x00000001ff097819 */ /* 0x000fe20000011600 */
[----:B------:R-:W-:Y:S03]  /*0150*/  BAR.SYNC.DEFER_BLOCKING 0x0 ;  /* 0x0000000000007b1d */ /* 0x000fe60000010000 */
[----:B------:R-:W-:Y:S02]  /*0160*/  ISETP.GE.U32.AND P0, PT, R10, R9, PT ;  /* 0x000000090a00720c */ /* 0x000fe40003f06070 */
[----:B------:R-:W-:Y:S01]  /*0170*/  IADD3 R0, PT, PT, -R9, R0, RZ ;  /* 0x0000000009007210 */ /* 0x000fe20007ffe1ff */
[----:B------:R-:W-:Y:S03]  /*0180*/  BSSY.RECONVERGENT B0, `(.L_x_2) ;  /* 0x0000009000007945 */ /* 0x000fe60003800200 */
[----:B------:R-:W-:-:S07]  /*0190*/  ISETP.GT.U32.AND P1, PT, R0, 0x1, PT ;  /* 0x000000010000780c */ /* 0x000fce0003f24070 */
[----:B0-----:R-:W-:Y:S06]  /*01a0*/  @P0 BRA `(.L_x_3) ;  /* 0x0000000000180947 */ /* 0x001fec0003800000 */
[----:B------:R-:W-:Y:S01]  /*01b0*/  IADD3 R9, PT, PT, R0, R10, RZ ;  /* 0x0000000a00097210 */ /* 0x000fe20007ffe0ff */
[----:B------:R-:W2:Y:S04]  /*01c0*/  LDG.E R13, desc[UR4][R6.64] ;  /* 0x00000004060d7981 */ /* 0x000ea8000c1e1900 */
[----:B------:R-:W-:-:S06]  /*01d0*/  IMAD.WIDE.U32 R8, R9, 0x4, R4 ;  /* 0x0000000409087825 */ /* 0x000fcc00078e0004 */
[----:B------:R-:W2:Y:S02]  /*01e0*/  LDG.E R8, desc[UR4][R8.64] ;  /* 0x0000000408087981 */ /* 0x000ea4000c1e1900 */
[----:B--2---:R-:W-:-:S05]  /*01f0*/  FADD R13, R8, R13 ;  /* 0x0000000d080d7221 */ /* 0x004fca0000000000 */
[----:B------:R0:W-:Y:S02]  /*0200*/  STG.E desc[UR4][R6.64], R13 ;  /* 0x0000000d06007986 */ /* 0x0001e4000c101904 */
.L_x_3:
[----:B------:R-:W-:Y:S05]  /*0210*/  BSYNC.RECONVERGENT B0 ;  /* 0x0000000000007941 */ /* 0x000fea0003800200 */
.L_x_2:
[----:B------:R-:W-:Y:S05]  /*0220*/  @P1 BRA `(.L_x_4) ;  /* 0xfffffffc00c41947 */ /* 0x000fea000383ffff */
.L_x_1:
[----:B------:R-:W1:Y:S02]  /*0230*/  LDCU UR6, c[0x0][0x380] ;  /* 0x00007000ff0677ac */ /* 0x000e640008000800 */
[----:B-1----:R-:W-:-:S04]  /*0240*/  ISETP.GE.U32.AND P0, PT, R11, UR6, PT ;  /* 0x000000060b007c0c */ /* 0x002fc8000bf06070 */
[----:B------:R-:W-:-:S13]  /*0250*/  ISETP.NE.OR P0, PT, R10, RZ, P0 ;  /* 0x000000ff0a00720c */ /* 0x000fda0000705670 */
[----:B------:R-:W-:Y:S05]  /*0260*/  @P0 EXIT ;  /* 0x000000000000094d */ /* 0x000fea0003800000 */
[----:B------:R-:W2:Y:S01]  /*0270*/  LDG.E R3, desc[UR4][R2.64] ;  /* 0x0000000402037981 */ /* 0x000ea2000c1e1900 */
[----:B------:R-:W1:Y:S02]  /*0280*/  LDC.64 R4, c[0x0][0x390] ;  /* 0x0000e400ff047b82 */ /* 0x000e640000000a00 */
[----:B-1----:R-:W-:-:S05]  /*0290*/  IMAD.WIDE.U32 R4, R15, 0x4, R4 ;  /* 0x000000040f047825 */ /* 0x002fca00078e0004 */
[----:B--2---:R-:W-:Y:S01]  /*02a0*/  STG.E desc[UR4][R4.64], R3 ;  /* 0x0000000304007986 */ /* 0x004fe2000c101904 */
[----:B------:R-:W-:Y:S05]  /*02b0*/  EXIT ;  /* 0x000000000000794d */ /* 0x000fea0003800000 */
.L_x_5:
        /* <DEDUP_REMOVED lines=12> */
.L_x_12:


//--------------------- .text._Z10reduce_sumjPf   --------------------------
	.section	.text._Z10reduce_sumjPf,"ax",@progbits
	.align	128
        .global         _Z10reduce_sumjPf
        .type           _Z10reduce_sumjPf,@function
        .size           _Z10reduce_sumjPf,(.L_x_13 - _Z10reduce_sumjPf)
        .other          _Z10reduce_sumjPf,@"STO_CUDA_ENTRY STV_DEFAULT"
_Z10reduce_sumjPf:
.text._Z10reduce_sumjPf:
[----:B------:R-:W-:Y:S08]  /*0000*/  LDC R1, c[0x0][0x37c] ;  /* 0x0000df00ff017b82 */ /* 0x000ff00000000800 */
[----:B------:R-:W0:Y:S02]  /*0010*/  LDC R0, c[0x0][0x380] ;  /* 0x0000e000ff007b82 */ /* 0x000e240000000800 */
[----:B0-----:R-:W-:-:S13]  /*0020*/  ISETP.GE.U32.AND P0, PT, R0, 0x2, PT ;  /* 0x000000020000780c */ /* 0x001fda0003f06070 */
[----:B------:R-:W-:Y:S05]  /*0030*/  @!P0 EXIT ;  /* 0x000000000000894d */ /* 0x000fea0003800000 */
[----:B------:R-:W0:Y:S01]  /*0040*/  S2R R11, SR_TID.X ;  /* 0x00000000000b7919 */ /* 0x000e220000002100 */
[----:B------:R-:W0:Y:S01]  /*0050*/  LDC.64 R2, c[0x0][0x388] ;  /* 0x0000e200ff027b82 */ /* 0x000e220000000a00 */
[----:B------:R-:W1:Y:S01]  /*0060*/  LDCU UR4, c[0x0][0x380] ;  /* 0x00007000ff0477ac */ /* 0x000e620008000800 */
[----:B------:R-:W2:Y:S06]  /*0070*/  LDCU.64 UR6, c[0x0][0x358] ;  /* 0x00006b00ff0677ac */ /* 0x000eac0008000a00 */
[----:B------:R-:W3:Y:S01]  /*0080*/  LDC.64 R6, c[0x0][0x388] ;  /* 0x0000e200ff067b82 */ /* 0x000ee20000000a00 */
[----:B012---:R-:W-:-:S07]  /*0090*/  IMAD.WIDE.U32 R2, R11, 0x4, R2 ;  /* 0x000000040b027825 */ /* 0x007fce00078e0002 */
.L_x_8:
[----:B------:R-:W-:Y:S01]  /*00a0*/  USHF.R.U32.HI UR5, URZ, 0x1, UR4 ;  /* 0x00000001ff057899 */ /* 0x000fe20008011604 */
[----:B------:R-:W-:Y:S03]  /*00b0*/  BAR.SYNC.DEFER_BLOCKING 0x0 ;  /* 0x0000000000007b1d */ /* 0x000fe60000010000 */
[----:B------:R-:W-:Y:S02]  /*00c0*/  UIADD3 UR4, UPT, UPT, -UR5, UR4, URZ ;  /* 0x0000000405047290 */ /* 0x000fe4000fffe1ff */
[----:B------:R-:W-:Y:S01]  /*00d0*/  ISETP.GE.U32.AND P0, PT, R11, UR5, PT ;  /* 0x000000050b007c0c */ /* 0x000fe2000bf06070 */
[----:B------:R-:W-:-:S12]  /*00e0*/  BSSY.RECONVERGENT B0, `(.L_x_6) ;  /* 0x0000008000007945 */ /* 0x000fd80003800200 */
[----:B0-----:R-:W-:Y:S05]  /*00f0*/  @P0 BRA `(.L_x_7) ;  /* 0x0000000000180947 */ /* 0x001fea0003800000 */
[----:B------:R-:W-:Y:S01]  /*0100*/  IADD3 R5, PT, PT, R11, UR4, RZ ;  /* 0x000000040b057c10 */ /* 0x000fe2000fffe0ff */
[----:B------:R-:W2:Y:S04]  /*0110*/  LDG.E R9, desc[UR6][R2.64] ;  /* 0x0000000602097981 */ /* 0x000ea8000c1e1900 */
[----:B---3--:R-:W-:-:S06]  /*0120*/  IMAD.WIDE.U32 R4, R5, 0x4, R6 ;  /* 0x0000000405047825 */ /* 0x008fcc00078e0006 */
[----:B------:R-:W2:Y:S02]  /*0130*/  LDG.E R4, desc[UR6][R4.64] ;  /* 0x0000000604047981 */ /* 0x000ea4000c1e1900 */
[----:B--2---:R-:W-:-:S05]  /*0140*/  FADD R9, R4, R9 ;  /* 0x0000000904097221 */ /* 0x004fca0000000000 */
[----:B------:R0:W-:Y:S02]  /*0150*/  STG.E desc[UR6][R2.64], R9 ;  /* 0x0000000902007986 */ /* 0x0001e4000c101906 */
.L_x_7:
[----:B------:R-:W-:Y:S05]  /*0160*/  BSYNC.RECONVERGENT B0 ;  /* 0x0000000000007941 */ /* 0x000fea0003800200 */
.L_x_6:
[----:B------:R-:W-:-:S09]  /*0170*/  UISETP.GT.U32.AND UP0, UPT, UR4, 0x1, UPT ;  /* 0x000000010400788c */ /* 0x000fd2000bf04070 */
[----:B------:R-:W-:Y:S05]  /*0180*/  BRA.U UP0, `(.L_x_8) ;  /* 0xfffffffd00c47547 */ /* 0x000fea000b83ffff */
[----:B------:R-:W-:Y:S05]  /*0190*/  EXIT ;  /* 0x000000000000794d */ /* 0x000fea0003800000 */
.L_x_9:
        /* <DEDUP_REMOVED lines=14> */
.L_x_13:


//--------------------- .text._Z8logisticjfPfS_   --------------------------
	.section	.text._Z8logisticjfPfS_,"ax",@progbits
	.align	128
        .global         _Z8logisticjfPfS_
        .type           _Z8logisticjfPfS_,@function
        .size           _Z8logisticjfPfS_,(.L_x_14 - _Z8logisticjfPfS_)
        .other          _Z8logisticjfPfS_,@"STO_CUDA_ENTRY STV_DEFAULT"
_Z8logisticjfPfS_:
.text._Z8logisticjfPfS_:
[----:B------:R-:W-:Y:S01]  /*0000*/  LDC R1, c[0x0][0x37c] ;  /* 0x0000df00ff017b82 */ /* 0x000fe20000000800 */
[----:B------:R-:W0:Y:S01]  /*0010*/  S2R R7, SR_CTAID.X ;  /* 0x0000000000077919 */ /* 0x000e220000002500 */
[----:B------:R-:W0:Y:S01]  /*0020*/  LDCU UR4, c[0x0][0x360] ;  /* 0x00006c00ff0477ac */ /* 0x000e220008000800 */
[----:B------:R-:W0:Y:S01]  /*0030*/  S2R R0, SR_TID.X ;  /* 0x0000000000007919 */ /* 0x000e220000002100 */
[----:B------:R-:W1:Y:S01]  /*0040*/  LDCU UR5, c[0x0][0x380] ;  /* 0x00007000ff0577ac */ /* 0x000e620008000800 */
[----:B0-----:R-:W-:-:S05]  /*0050*/  IMAD R7, R7, UR4, R0 ;  /* 0x0000000407077c24 */ /* 0x001fca000f8e0200 */
[----:B-1----:R-:W-:-:S13]  /*0060*/  ISETP.GE.U32.AND P0, PT, R7, UR5, PT ;  /* 0x0000000507007c0c */ /* 0x002fda000bf06070 */
[----:B------:R-:W-:Y:S05]  /*0070*/  @P0 EXIT ;  /* 0x000000000000094d */ /* 0x000fea0003800000 */
[----:B------:R-:W0:Y:S01]  /*0080*/  LDC.64 R2, c[0x0][0x388] ;  /* 0x0000e200ff027b82 */ /* 0x000e220000000a00 */
[----:B------:R-:W1:Y:S01]  /*0090*/  LDCU.64 UR4, c[0x0][0x358] ;  /* 0x00006b00ff0477ac */ /* 0x000e620008000a00 */
[----:B------:R-:W2:Y:S06]  /*00a0*/  LDCU UR6, c[0x0][0x384] ;  /* 0x00007080ff0677ac */ /* 0x000eac0008000800 */
[----:B------:R-:W3:Y:S01]  /*00b0*/  LDC.64 R4, c[0x0][0x390] ;  /* 0x0000e400ff047b82 */ /* 0x000ee20000000a00 */
[----:B0-----:R-:W-:-:S06]  /*00c0*/  IMAD.WIDE.U32 R2, R7, 0x4, R2 ;  /* 0x0000000407027825 */ /* 0x001fcc00078e0002 */
[----:B-1----:R-:W2:Y:S01]  /*00d0*/  LDG.E R2, desc[UR4][R2.64] ;  /* 0x0000000402027981 */ /* 0x002ea2000c1e1900 */
[----:B---3--:R-:W-:-:S04]  /*00e0*/  IMAD.WIDE.U32 R4, R7, 0x4, R4 ;  /* 0x0000000407047825 */ /* 0x008fc800078e0004 */
[C---:B--2---:R-:W-:Y:S01]  /*00f0*/  FMUL R0, R2.reuse, UR6 ;  /* 0x0000000602007c20 */ /* 0x044fe20008400000 */
[----:B------:R-:W-:-:S04]  /*0100*/  FADD R9, -R2, 1 ;  /* 0x3f80000002097421 */ /* 0x000fc80000000100 */
[----:B------:R-:W-:-:S05]  /*0110*/  FMUL R9, R0, R9 ;  /* 0x0000000900097220 */ /* 0x000fca0000400000 */
[----:B------:R-:W-:Y:S01]  /*0120*/  STG.E desc[UR4][R4.64], R9 ;  /* 0x0000000904007986 */ /* 0x000fe2000c101904 */
[----:B------:R-:W-:Y:S05]  /*0130*/  EXIT ;  /* 0x000000000000794d */ /* 0x000fea0003800000 */
.L_x_10:
        /* <DEDUP_REMOVED lines=12> */
.L_x_14:


//--------------------- .nv.shared._Z10my_dotprodPfS_ --------------------------
	.section	.nv.shared._Z10my_dotprodPfS_,"aw",@nobits
	.sectionflags	@""
	.align	4
.nv.shared._Z10my_dotprodPfS_:
	.zero		1536


//--------------------- .nv.shared.reserved.0     --------------------------
	.section	.nv.shared.reserved.0,"aw",@nobits
	.weak		__nv_reservedSMEM_offset_0_alias
	.size		__nv_reservedSMEM_offset_0_alias, 0, 64
	.other		__nv_reservedSMEM_offset_0_alias,@"STO_CUDA_RESERVED_SHARED STV_DEFAULT"
__nv_reservedSMEM_offset_0_alias:
	.zero		0
	.zero		64


//--------------------- .nv.constant0._Z10my_dotprodPfS_ --------------------------
	.section	.nv.constant0._Z10my_dotprodPfS_,"a",@progbits
	.sectionflags	@""
	.align	4
.nv.constant0._Z10my_dotprodPfS_:
	.zero		912


//--------------------- .nv.constant0._Z7dotprodjPfS_ --------------------------
	.section	.nv.constant0._Z7dotprodjPfS_,"a",@progbits
	.sectionflags	@""
	.align	4
.nv.constant0._Z7dotprodjPfS_:
	.zero		920


//--------------------- .nv.constant0._Z10reduce_sumjPf --------------------------
	.section	.nv.constant0._Z10reduce_sumjPf,"a",@progbits
	.sectionflags	@""
	.align	4
.nv.constant0._Z10reduce_sumjPf:
	.zero		912


//--------------------- .nv.constant0._Z8logisticjfPfS_ --------------------------
	.section	.nv.constant0._Z8logisticjfPfS_,"a",@progbits
	.sectionflags	@""
	.align	4
.nv.constant0._Z8logisticjfPfS_:
	.zero		920


//--------------------- SYMBOLS --------------------------

	.type		.nv.reservedSmem.offset0,@object
	.size		.nv.reservedSmem.offset0,0x4
	.type		.nv.reservedSmem.cap,@object
	.size		.nv.reservedSmem.cap,0x4
